//
// Generated by NVIDIA NVVM Compiler
//
// Compiler Build ID: CL-36424714
// Cuda compilation tools, release 13.0, V13.0.88
// Based on NVVM 20.0.0
//

.version 9.0
.target sm_100
.address_size 64

	// .globl	_Z6matmulPfS_S_iii
// _ZZ6matmulPfS_S_iiiE8shared_a has been demoted
// _ZZ6matmulPfS_S_iiiE8shared_b has been demoted

.visible .entry _Z6matmulPfS_S_iii(
	.param .u64 .ptr .align 1 _Z6matmulPfS_S_iii_param_0,
	.param .u64 .ptr .align 1 _Z6matmulPfS_S_iii_param_1,
	.param .u64 .ptr .align 1 _Z6matmulPfS_S_iii_param_2,
	.param .u32 _Z6matmulPfS_S_iii_param_3,
	.param .u32 _Z6matmulPfS_S_iii_param_4,
	.param .u32 _Z6matmulPfS_S_iii_param_5
)
{
	.reg .pred 	%p<4>;
	.reg .b32 	%r<97>;
	.reg .b32 	%f<475>;
	.reg .b64 	%rd<25>;
	// demoted variable
	.shared .align 4 .b8 _ZZ6matmulPfS_S_iiiE8shared_a[4096];
	// demoted variable
	.shared .align 4 .b8 _ZZ6matmulPfS_S_iiiE8shared_b[4096];
	ld.param.u32 	%r13, [_Z6matmulPfS_S_iii_param_5];
	mov.u32 	%r14, %tid.y;
	mov.u32 	%r15, %ntid.x;
	mov.u32 	%r16, %tid.x;
	mad.lo.s32 	%r1, %r14, %r15, %r16;
	mov.u32 	%r17, %ctaid.y;
	shl.b32 	%r2, %r17, 7;
	setp.lt.s32 	%p1, %r13, 8;
	mov.f32 	%f411, 0f00000000;
	mov.f32 	%f412, %f411;
	mov.f32 	%f413, %f411;
	mov.f32 	%f414, %f411;
	mov.f32 	%f415, %f411;
	mov.f32 	%f416, %f411;
	mov.f32 	%f417, %f411;
	mov.f32 	%f418, %f411;
	mov.f32 	%f419, %f411;
	mov.f32 	%f420, %f411;
	mov.f32 	%f421, %f411;
	mov.f32 	%f422, %f411;
	mov.f32 	%f423, %f411;
	mov.f32 	%f424, %f411;
	mov.f32 	%f425, %f411;
	mov.f32 	%f426, %f411;
	mov.f32 	%f427, %f411;
	mov.f32 	%f428, %f411;
	mov.f32 	%f429, %f411;
	mov.f32 	%f430, %f411;
	mov.f32 	%f431, %f411;
	mov.f32 	%f432, %f411;
	mov.f32 	%f433, %f411;
	mov.f32 	%f434, %f411;
	mov.f32 	%f435, %f411;
	mov.f32 	%f436, %f411;
	mov.f32 	%f437, %f411;
	mov.f32 	%f438, %f411;
	mov.f32 	%f439, %f411;
	mov.f32 	%f440, %f411;
	mov.f32 	%f441, %f411;
	mov.f32 	%f442, %f411;
	mov.f32 	%f443, %f411;
	mov.f32 	%f444, %f411;
	mov.f32 	%f445, %f411;
	mov.f32 	%f446, %f411;
	mov.f32 	%f447, %f411;
	mov.f32 	%f448, %f411;
	mov.f32 	%f449, %f411;
	mov.f32 	%f450, %f411;
	mov.f32 	%f451, %f411;
	mov.f32 	%f452, %f411;
	mov.f32 	%f453, %f411;
	mov.f32 	%f454, %f411;
	mov.f32 	%f455, %f411;
	mov.f32 	%f456, %f411;
	mov.f32 	%f457, %f411;
	mov.f32 	%f458, %f411;
	mov.f32 	%f459, %f411;
	mov.f32 	%f460, %f411;
	mov.f32 	%f461, %f411;
	mov.f32 	%f462, %f411;
	mov.f32 	%f463, %f411;
	mov.f32 	%f464, %f411;
	mov.f32 	%f465, %f411;
	mov.f32 	%f466, %f411;
	mov.f32 	%f467, %f411;
	mov.f32 	%f468, %f411;
	mov.f32 	%f469, %f411;
	mov.f32 	%f470, %f411;
	mov.f32 	%f471, %f411;
	mov.f32 	%f472, %f411;
	mov.f32 	%f473, %f411;
	mov.f32 	%f474, %f411;
	@%p1 bra 	$L__BB0_5;
	shr.u32 	%r19, %r1, 1;
	shl.b32 	%r20, %r1, 2;
	and.b32  	%r21, %r20, 4;
	add.s32 	%r22, %r2, %r19;
	mad.lo.s32 	%r3, %r13, %r22, %r21;
	shr.s32 	%r23, %r13, 31;
	shr.u32 	%r24, %r23, 29;
	add.s32 	%r25, %r13, %r24;
	shr.s32 	%r4, %r25, 3;
	mov.b32 	%r94, 0;
	mov.f32 	%f411, 0f00000000;
$L__BB0_2:
	ld.param.u32 	%r92, [_Z6matmulPfS_S_iii_param_4];
	ld.param.u64 	%rd23, [_Z6matmulPfS_S_iii_param_1];
	ld.param.u64 	%rd22, [_Z6matmulPfS_S_iii_param_0];
	mov.u32 	%r28, %ntid.x;
	mov.u32 	%r29, %tid.x;
	mad.lo.s32 	%r30, %r14, %r28, %r29;
	shl.b32 	%r31, %r30, 4;
	and.b32  	%r32, %r31, -640;
	mov.u32 	%r33, _ZZ6matmulPfS_S_iiiE8shared_a;
	add.s32 	%r34, %r32, %r33;
	add.s32 	%r95, %r34, 512;
	shl.b32 	%r35, %r94, 3;
	shr.u32 	%r36, %r30, 5;
	add.s32 	%r37, %r35, %r36;
	add.s32 	%r38, %r3, %r35;
	cvta.to.global.u64 	%rd4, %rd22;
	mul.wide.s32 	%rd5, %r38, 4;
	add.s64 	%rd6, %rd4, %rd5;
	ld.global.v4.f32 	{%f259, %f260, %f261, %f262}, [%rd6];
	and.b32  	%r39, %r31, -32;
	add.s32 	%r40, %r33, %r39;
	shl.b32 	%r41, %r30, 2;
	and.b32  	%r42, %r31, 16;
	add.s32 	%r43, %r40, %r42;
	st.shared.v4.f32 	[%r43], {%f259, %f260, %f261, %f262};
	and.b32  	%r44, %r41, 124;
	mov.u32 	%r45, %ctaid.x;
	shl.b32 	%r46, %r45, 7;
	or.b32  	%r47, %r44, %r46;
	mad.lo.s32 	%r48, %r37, %r92, %r47;
	cvta.to.global.u64 	%rd7, %rd23;
	mul.wide.s32 	%rd8, %r48, 4;
	add.s64 	%rd9, %rd7, %rd8;
	ld.global.v4.f32 	{%f263, %f264, %f265, %f266}, [%rd9];
	shl.b32 	%r49, %r36, 9;
	mov.u32 	%r50, _ZZ6matmulPfS_S_iiiE8shared_b;
	add.s32 	%r51, %r50, %r49;
	and.b32  	%r52, %r31, 496;
	add.s32 	%r53, %r51, %r52;
	st.shared.v4.f32 	[%r53], {%f263, %f264, %f265, %f266};
	bar.sync 	0;
	mov.b32 	%r96, 128;
$L__BB0_3:
	mov.u32 	%r54, %tid.y;
	mov.u32 	%r55, %ntid.x;
	mov.u32 	%r56, %tid.x;
	mad.lo.s32 	%r57, %r54, %r55, %r56;
	shl.b32 	%r58, %r57, 3;
	and.b32  	%r59, %r58, 256;
	shl.b32 	%r60, %r57, 4;
	and.b32  	%r61, %r60, 112;
	or.b32  	%r62, %r59, %r61;
	mov.u32 	%r63, _ZZ6matmulPfS_S_iiiE8shared_b;
	add.s32 	%r64, %r63, %r62;
	add.s32 	%r65, %r64, %r96;
	ld.shared.f32 	%f267, [%r95+-512];
	ld.shared.f32 	%f268, [%r65+-128];
	fma.rn.f32 	%f474, %f267, %f268, %f474;
	ld.shared.f32 	%f269, [%r65+-124];
	fma.rn.f32 	%f473, %f267, %f269, %f473;
	ld.shared.f32 	%f270, [%r65+-120];
	fma.rn.f32 	%f472, %f267, %f270, %f472;
	ld.shared.f32 	%f271, [%r65+-116];
	fma.rn.f32 	%f471, %f267, %f271, %f471;
	ld.shared.f32 	%f272, [%r95+-480];
	fma.rn.f32 	%f466, %f272, %f268, %f466;
	fma.rn.f32 	%f465, %f272, %f269, %f465;
	fma.rn.f32 	%f464, %f272, %f270, %f464;
	fma.rn.f32 	%f463, %f272, %f271, %f463;
	ld.shared.f32 	%f273, [%r95+-448];
	fma.rn.f32 	%f458, %f273, %f268, %f458;
	fma.rn.f32 	%f457, %f273, %f269, %f457;
	fma.rn.f32 	%f456, %f273, %f270, %f456;
	fma.rn.f32 	%f455, %f273, %f271, %f455;
	ld.shared.f32 	%f274, [%r95+-416];
	fma.rn.f32 	%f450, %f274, %f268, %f450;
	fma.rn.f32 	%f449, %f274, %f269, %f449;
	fma.rn.f32 	%f448, %f274, %f270, %f448;
	fma.rn.f32 	%f447, %f274, %f271, %f447;
	ld.shared.f32 	%f275, [%r65];
	fma.rn.f32 	%f470, %f267, %f275, %f470;
	ld.shared.f32 	%f276, [%r65+4];
	fma.rn.f32 	%f469, %f267, %f276, %f469;
	ld.shared.f32 	%f277, [%r65+8];
	fma.rn.f32 	%f468, %f267, %f277, %f468;
	ld.shared.f32 	%f278, [%r65+12];
	fma.rn.f32 	%f467, %f267, %f278, %f467;
	fma.rn.f32 	%f462, %f272, %f275, %f462;
	fma.rn.f32 	%f461, %f272, %f276, %f461;
	fma.rn.f32 	%f460, %f272, %f277, %f460;
	fma.rn.f32 	%f459, %f272, %f278, %f459;
	fma.rn.f32 	%f454, %f273, %f275, %f454;
	fma.rn.f32 	%f453, %f273, %f276, %f453;
	fma.rn.f32 	%f452, %f273, %f277, %f452;
	fma.rn.f32 	%f451, %f273, %f278, %f451;
	fma.rn.f32 	%f446, %f274, %f275, %f446;
	fma.rn.f32 	%f445, %f274, %f276, %f445;
	fma.rn.f32 	%f444, %f274, %f277, %f444;
	fma.rn.f32 	%f443, %f274, %f278, %f443;
	ld.shared.f32 	%f279, [%r95];
	fma.rn.f32 	%f442, %f279, %f268, %f442;
	fma.rn.f32 	%f441, %f279, %f269, %f441;
	fma.rn.f32 	%f440, %f279, %f270, %f440;
	fma.rn.f32 	%f439, %f279, %f271, %f439;
	ld.shared.f32 	%f280, [%r95+32];
	fma.rn.f32 	%f434, %f280, %f268, %f434;
	fma.rn.f32 	%f433, %f280, %f269, %f433;
	fma.rn.f32 	%f432, %f280, %f270, %f432;
	fma.rn.f32 	%f431, %f280, %f271, %f431;
	ld.shared.f32 	%f281, [%r95+64];
	fma.rn.f32 	%f426, %f281, %f268, %f426;
	fma.rn.f32 	%f425, %f281, %f269, %f425;
	fma.rn.f32 	%f424, %f281, %f270, %f424;
	fma.rn.f32 	%f423, %f281, %f271, %f423;
	ld.shared.f32 	%f282, [%r95+96];
	fma.rn.f32 	%f418, %f282, %f268, %f418;
	fma.rn.f32 	%f417, %f282, %f269, %f417;
	fma.rn.f32 	%f416, %f282, %f270, %f416;
	fma.rn.f32 	%f415, %f282, %f271, %f415;
	fma.rn.f32 	%f438, %f279, %f275, %f438;
	fma.rn.f32 	%f437, %f279, %f276, %f437;
	fma.rn.f32 	%f436, %f279, %f277, %f436;
	fma.rn.f32 	%f435, %f279, %f278, %f435;
	fma.rn.f32 	%f430, %f280, %f275, %f430;
	fma.rn.f32 	%f429, %f280, %f276, %f429;
	fma.rn.f32 	%f428, %f280, %f277, %f428;
	fma.rn.f32 	%f427, %f280, %f278, %f427;
	fma.rn.f32 	%f422, %f281, %f275, %f422;
	fma.rn.f32 	%f421, %f281, %f276, %f421;
	fma.rn.f32 	%f420, %f281, %f277, %f420;
	fma.rn.f32 	%f419, %f281, %f278, %f419;
	fma.rn.f32 	%f414, %f282, %f275, %f414;
	fma.rn.f32 	%f413, %f282, %f276, %f413;
	fma.rn.f32 	%f412, %f282, %f277, %f412;
	fma.rn.f32 	%f411, %f282, %f278, %f411;
	add.s32 	%r96, %r96, 512;
	add.s32 	%r95, %r95, 4;
	setp.ne.s32 	%p2, %r96, 4224;
	@%p2 bra 	$L__BB0_3;
	bar.sync 	0;
	add.s32 	%r94, %r94, 1;
	setp.eq.s32 	%p3, %r94, %r4;
	@%p3 bra 	$L__BB0_5;
	bra.uni 	$L__BB0_2;
$L__BB0_5:
	ld.param.u32 	%r93, [_Z6matmulPfS_S_iii_param_4];
	ld.param.u64 	%rd24, [_Z6matmulPfS_S_iii_param_2];
	cvta.to.global.u64 	%rd10, %rd24;
	mov.u32 	%r66, %tid.y;
	mov.u32 	%r67, %ntid.x;
	mov.u32 	%r68, %tid.x;
	mad.lo.s32 	%r69, %r66, %r67, %r68;
	shr.u32 	%r70, %r69, 1;
	and.b32  	%r71, %r70, 2147483616;
	and.b32  	%r72, %r70, 12;
	shl.b32 	%r73, %r69, 1;
	and.b32  	%r74, %r73, 64;
	shl.b32 	%r75, %r69, 2;
	and.b32  	%r76, %r75, 28;
	mov.u32 	%r77, %ctaid.y;
	shl.b32 	%r78, %r77, 7;
	add.s32 	%r79, %r71, %r78;
	or.b32  	%r80, %r79, %r72;
	mov.u32 	%r81, %ctaid.x;
	shl.b32 	%r82, %r81, 7;
	or.b32  	%r83, %r76, %r82;
	or.b32  	%r84, %r83, %r74;
	mul.lo.s32 	%r85, %r80, %r93;
	add.s32 	%r86, %r84, %r85;
	mul.wide.s32 	%rd11, %r86, 4;
	add.s64 	%rd12, %rd10, %rd11;
	st.global.f32 	[%rd12], %f474;
	st.global.f32 	[%rd12+4], %f473;
	st.global.f32 	[%rd12+8], %f472;
	st.global.f32 	[%rd12+12], %f471;
	mul.wide.s32 	%rd13, %r93, 4;
	add.s64 	%rd14, %rd12, %rd13;
	st.global.f32 	[%rd14], %f466;
	st.global.f32 	[%rd14+4], %f465;
	st.global.f32 	[%rd14+8], %f464;
	st.global.f32 	[%rd14+12], %f463;
	shl.b32 	%r87, %r93, 1;
	add.s32 	%r88, %r85, %r87;
	add.s64 	%rd15, %rd14, %rd13;
	st.global.f32 	[%rd15], %f458;
	st.global.f32 	[%rd15+4], %f457;
	st.global.f32 	[%rd15+8], %f456;
	st.global.f32 	[%rd15+12], %f455;
	add.s32 	%r89, %r88, %r93;
	add.s64 	%rd16, %rd15, %rd13;
	st.global.f32 	[%rd16], %f450;
	st.global.f32 	[%rd16+4], %f449;
	st.global.f32 	[%rd16+8], %f448;
	st.global.f32 	[%rd16+12], %f447;
	st.global.f32 	[%rd12+128], %f470;
	st.global.f32 	[%rd12+132], %f469;
	st.global.f32 	[%rd12+136], %f468;
	st.global.f32 	[%rd12+140], %f467;
	st.global.f32 	[%rd14+128], %f462;
	st.global.f32 	[%rd14+132], %f461;
	st.global.f32 	[%rd14+136], %f460;
	st.global.f32 	[%rd14+140], %f459;
	st.global.f32 	[%rd15+128], %f454;
	st.global.f32 	[%rd15+132], %f453;
	st.global.f32 	[%rd15+136], %f452;
	st.global.f32 	[%rd15+140], %f451;
	st.global.f32 	[%rd16+128], %f446;
	st.global.f32 	[%rd16+132], %f445;
	st.global.f32 	[%rd16+136], %f444;
	st.global.f32 	[%rd16+140], %f443;
	mad.lo.s32 	%r90, %r93, 13, %r89;
	add.s32 	%r91, %r84, %r90;
	mul.wide.s32 	%rd17, %r91, 4;
	add.s64 	%rd18, %rd10, %rd17;
	st.global.f32 	[%rd18], %f442;
	st.global.f32 	[%rd18+4], %f441;
	st.global.f32 	[%rd18+8], %f440;
	st.global.f32 	[%rd18+12], %f439;
	add.s64 	%rd19, %rd18, %rd13;
	st.global.f32 	[%rd19], %f434;
	st.global.f32 	[%rd19+4], %f433;
	st.global.f32 	[%rd19+8], %f432;
	st.global.f32 	[%rd19+12], %f431;
	add.s64 	%rd20, %rd19, %rd13;
	st.global.f32 	[%rd20], %f426;
	st.global.f32 	[%rd20+4], %f425;
	st.global.f32 	[%rd20+8], %f424;
	st.global.f32 	[%rd20+12], %f423;
	add.s64 	%rd21, %rd20, %rd13;
	st.global.f32 	[%rd21], %f418;
	st.global.f32 	[%rd21+4], %f417;
	st.global.f32 	[%rd21+8], %f416;
	st.global.f32 	[%rd21+12], %f415;
	st.global.f32 	[%rd18+128], %f438;
	st.global.f32 	[%rd18+132], %f437;
	st.global.f32 	[%rd18+136], %f436;
	st.global.f32 	[%rd18+140], %f435;
	st.global.f32 	[%rd19+128], %f430;
	st.global.f32 	[%rd19+132], %f429;
	st.global.f32 	[%rd19+136], %f428;
	st.global.f32 	[%rd19+140], %f427;
	st.global.f32 	[%rd20+128], %f422;
	st.global.f32 	[%rd20+132], %f421;
	st.global.f32 	[%rd20+136], %f420;
	st.global.f32 	[%rd20+140], %f419;
	st.global.f32 	[%rd21+128], %f414;
	st.global.f32 	[%rd21+132], %f413;
	st.global.f32 	[%rd21+136], %f412;
	st.global.f32 	[%rd21+140], %f411;
	ret;

}


// ===== COMPILED SASS (sm_100) =====

	.target	sm_100

	.elftype	@"ET_EXEC"


//--------------------- .note.nv.tkinfo           --------------------------
	.section	.note.nv.tkinfo,"",@"SHT_NOTE"
	.sectionflags	@"SHF_NOTE_NV_TKINFO"
	.tkinfo
        /*0018*/ 	.word	0x00000002
        /*0030*/ 	.string	""
        /*0030*/ 	.string	"ptxas"
        /*0030*/ 	.string	"Cuda compilation tools, release 13.0, V13.0.88"
        /*0030*/ 	.string	"Build cuda_13.0.r13.0/compiler.36424714_0"
        /*0030*/ 	.string	"-arch sm_100 -m 64 "



//--------------------- .note.nv.cuinfo           --------------------------
	.section	.note.nv.cuinfo,"",@"SHT_NOTE"
	.sectionflags	@"SHF_NOTE_NV_CUINFO"
        /*0018*/ 	.short	0x0002
        /*001a*/ 	.short	0x0064
        /*001c*/ 	.short	0x0082
	.zero		2


//--------------------- .nv.info                  --------------------------
	.section	.nv.info,"",@"SHT_CUDA_INFO"
	.align	4


	//----- nvinfo : EIATTR_REGCOUNT
	.align		4
        /*0000*/ 	.byte	0x04, 0x2f
        /*0002*/ 	.short	(.L_1 - .L_0)
	.align		4
.L_0:
        /*0004*/ 	.word	index@(_Z6matmulPfS_S_iii)
        /*0008*/ 	.word	0x0000005c


	//----- nvinfo : EIATTR_FRAME_SIZE
	.align		4
.L_1:
        /*000c*/ 	.byte	0x04, 0x11
        /*000e*/ 	.short	(.L_3 - .L_2)
	.align		4
.L_2:
        /*0010*/ 	.word	index@(_Z6matmulPfS_S_iii)
        /*0014*/ 	.word	0x00000000


	//----- nvinfo : EIATTR_MIN_STACK_SIZE
	.align		4
.L_3:
        /*0018*/ 	.byte	0x04, 0x12
        /*001a*/ 	.short	(.L_5 - .L_4)
	.align		4
.L_4:
        /*001c*/ 	.word	index@(_Z6matmulPfS_S_iii)
        /*0020*/ 	.word	0x00000000
.L_5:


//--------------------- .nv.compat                --------------------------
	.section	.nv.compat,"",@"SHT_CUDA_COMPAT_INFO"
	.align	4
        /*0000*/ 	.byte	0x02, 0x09, 0x00, 0x00, 0x02, 0x02, 0x01, 0x00, 0x02, 0x05, 0x05, 0x00, 0x03, 0x07, 0x01, 0x01
        /*0010*/ 	.byte	0x02, 0x03, 0x00, 0x00, 0x02, 0x06, 0x01, 0x00, 0x04, 0x0b, 0x08, 0x00, 0x09, 0x00, 0x00, 0x00
        /*0020*/ 	.byte	0x00, 0x00, 0x00, 0x00


//--------------------- .nv.info._Z6matmulPfS_S_iii --------------------------
	.section	.nv.info._Z6matmulPfS_S_iii,"",@"SHT_CUDA_INFO"
	.sectionflags	@""
	.align	4


	//----- nvinfo : EIATTR_CUDA_API_VERSION
	.align		4
        /*0000*/ 	.byte	0x04, 0x37
        /*0002*/ 	.short	(.L_7 - .L_6)
.L_6:
        /*0004*/ 	.word	0x00000082


	//----- nvinfo : EIATTR_KPARAM_INFO
	.align		4
.L_7:
        /*0008*/ 	.byte	0x04, 0x17
        /*000a*/ 	.short	(.L_9 - .L_8)
.L_8:
        /*000c*/ 	.word	0x00000000
        /*0010*/ 	.short	0x0005
        /*0012*/ 	.short	0x0020
        /*0014*/ 	.byte	0x00, 0xf0, 0x11, 0x00


	//----- nvinfo : EIATTR_KPARAM_INFO
	.align		4
.L_9:
        /*0018*/ 	.byte	0x04, 0x17
        /*001a*/ 	.short	(.L_11 - .L_10)
.L_10:
        /*001c*/ 	.word	0x00000000
        /*0020*/ 	.short	0x0004
        /*0022*/ 	.short	0x001c
        /*0024*/ 	.byte	0x00, 0xf0, 0x11, 0x00


	//----- nvinfo : EIATTR_KPARAM_INFO
	.align		4
.L_11:
        /*0028*/ 	.byte	0x04, 0x17
        /*002a*/ 	.short	(.L_13 - .L_12)
.L_12:
        /*002c*/ 	.word	0x00000000
        /*0030*/ 	.short	0x0003
        /*0032*/ 	.short	0x0018
        /*0034*/ 	.byte	0x00, 0xf0, 0x11, 0x00


	//----- nvinfo : EIATTR_KPARAM_INFO
	.align		4
.L_13:
        /*0038*/ 	.byte	0x04, 0x17
        /*003a*/ 	.short	(.L_15 - .L_14)
.L_14:
        /*003c*/ 	.word	0x00000000
        /*0040*/ 	.short	0x0002
        /*0042*/ 	.short	0x0010
        /*0044*/ 	.byte	0x00, 0xf5, 0x21, 0x00


	//----- nvinfo : EIATTR_KPARAM_INFO
	.align		4
.L_15:
        /*0048*/ 	.byte	0x04, 0x17
        /*004a*/ 	.short	(.L_17 - .L_16)
.L_16:
        /*004c*/ 	.word	0x00000000
        /*0050*/ 	.short	0x0001
        /*0052*/ 	.short	0x0008
        /*0054*/ 	.byte	0x00, 0xf5, 0x21, 0x00


	//----- nvinfo : EIATTR_KPARAM_INFO
	.align		4
.L_17:
        /*0058*/ 	.byte	0x04, 0x17
        /*005a*/ 	.short	(.L_19 - .L_18)
.L_18:
        /*005c*/ 	.word	0x00000000
        /*0060*/ 	.short	0x0000
        /*0062*/ 	.short	0x0000
        /*0064*/ 	.byte	0x00, 0xf5, 0x21, 0x00


	//----- nvinfo : EIATTR_SPARSE_MMA_MASK
	.align		4
.L_19:
        /*0068*/ 	.byte	0x03, 0x50
        /*006a*/ 	.short	0x0000


	//----- nvinfo : EIATTR_MAXREG_COUNT
	.align		4
        /*006c*/ 	.byte	0x03, 0x1b
        /*006e*/ 	.short	0x00ff


	//----- nvinfo : EIATTR_NUM_BARRIERS
	.align		4
        /*0070*/ 	.byte	0x02, 0x4c
        /*0072*/ 	.byte	0x01
	.zero		1


	//----- nvinfo : EIATTR_MERCURY_ISA_VERSION
	.align		4
        /*0074*/ 	.byte	0x03, 0x5f
        /*0076*/ 	.short	0x0101


	//----- nvinfo : EIATTR_VRC_CTA_INIT_COUNT
	.align		4
        /*0078*/ 	.byte	0x02, 0x4a
	.zero		1
	.zero		1


	//----- nvinfo : EIATTR_EXIT_INSTR_OFFSETS
	.align		4
        /*007c*/ 	.byte	0x04, 0x1c
        /*007e*/ 	.short	(.L_21 - .L_20)


	//   ....[0]....
.L_20:
        /*0080*/ 	.word	0x00001120


	//----- nvinfo : EIATTR_CBANK_PARAM_SIZE
	.align		4
.L_21:
        /*0084*/ 	.byte	0x03, 0x19
        /*0086*/ 	.short	0x0024


	//----- nvinfo : EIATTR_PARAM_CBANK
	.align		4
        /*0088*/ 	.byte	0x04, 0x0a
        /*008a*/ 	.short	(.L_23 - .L_22)
	.align		4
.L_22:
        /*008c*/ 	.word	index@(.nv.constant0._Z6matmulPfS_S_iii)
        /*0090*/ 	.short	0x0380
        /*0092*/ 	.short	0x0024


	//----- nvinfo : EIATTR_SW_WAR
	.align		4
.L_23:
        /*0094*/ 	.byte	0x04, 0x36
        /*0096*/ 	.short	(.L_25 - .L_24)
.L_24:
        /*0098*/ 	.word	0x00000008
.L_25:


//--------------------- .nv.callgraph             --------------------------
	.section	.nv.callgraph,"",@"SHT_CUDA_CALLGRAPH"
	.align	4
	.sectionentsize	8
	.align		4
        /*0000*/ 	.word	0x00000000
	.align		4
        /*0004*/ 	.word	0xffffffff
	.align		4
        /*0008*/ 	.word	0x00000000
	.align		4
        /*000c*/ 	.word	0xfffffffe
	.align		4
        /*0010*/ 	.word	0x00000000
	.align		4
        /*0014*/ 	.word	0xfffffffd
	.align		4
        /*0018*/ 	.word	0x00000000
	.align		4
        /*001c*/ 	.word	0xfffffffc


//--------------------- .text._Z6matmulPfS_S_iii  --------------------------
	.section	.text._Z6matmulPfS_S_iii,"ax",@progbits
	.align	128
        .global         _Z6matmulPfS_S_iii
        .type           _Z6matmulPfS_S_iii,@function
        .size           _Z6matmulPfS_S_iii,(.L_x_4 - _Z6matmulPfS_S_iii)
        .other          _Z6matmulPfS_S_iii,@"STO_CUDA_ENTRY STV_DEFAULT"
_Z6matmulPfS_S_iii:
.text._Z6matmulPfS_S_iii:
[----:B------:R-:W-:Y:S01]  /*0000*/  LDC R1, c[0x0][0x37c] ;  /* 0x0000df00ff017b82 */ /* 0x000fe20000000800 */
[----:B------:R-:W0:Y:S01]  /*0010*/  S2R R77, SR_TID.Y ;  /* 0x00000000004d7919 */ /* 0x000e220000002200 */
[----:B------:R-:W1:Y:S01]  /*0020*/  LDCU UR5, c[0x0][0x3a0] ;  /* 0x00007400ff0577ac */ /* 0x000e620008000800 */
[----:B------:R-:W-:Y:S01]  /*0030*/  HFMA2 R0, -RZ, RZ, 0, 0 ;  /* 0x00000000ff007431 */ /* 0x000fe200000001ff */
[----:B------:R-:W-:Y:S01]  /*0040*/  CS2R R2, SRZ ;  /* 0x0000000000027805 */ /* 0x000fe2000001ff00 */
[----:B------:R-:W0:Y:S01]  /*0050*/  S2R R72, SR_TID.X ;  /* 0x0000000000487919 */ /* 0x000e220000002100 */
[----:B------:R-:W0:Y:S01]  /*0060*/  LDCU UR4, c[0x0][0x360] ;  /* 0x00006c00ff0477ac */ /* 0x000e220008000800 */
[----:B------:R-:W-:Y:S02]  /*0070*/  CS2R R4, SRZ ;  /* 0x0000000000047805 */ /* 0x000fe4000001ff00 */
[----:B------:R-:W-:Y:S02]  /*0080*/  CS2R R6, SRZ ;  /* 0x0000000000067805 */ /* 0x000fe4000001ff00 */
[----:B------:R-:W-:-:S02]  /*0090*/  CS2R R8, SRZ ;  /* 0x0000000000087805 */ /* 0x000fc4000001ff00 */
[----:B------:R-:W-:Y:S02]  /*00a0*/  CS2R R10, SRZ ;  /* 0x00000000000a7805 */ /* 0x000fe4000001ff00 */
[----:B------:R-:W-:Y:S02]  /*00b0*/  CS2R R12, SRZ ;  /* 0x00000000000c7805 */ /* 0x000fe4000001ff00 */
[----:B------:R-:W-:Y:S02]  /*00c0*/  CS2R R14, SRZ ;  /* 0x00000000000e7805 */ /* 0x000fe4000001ff00 */
[----:B------:R-:W-:Y:S02]  /*00d0*/  CS2R R16, SRZ ;  /* 0x0000000000107805 */ /* 0x000fe4000001ff00 */
[----:B------:R-:W-:Y:S02]  /*00e0*/  CS2R R18, SRZ ;  /* 0x0000000000127805 */ /* 0x000fe4000001ff00 */
[----:B------:R-:W-:-:S02]  /*00f0*/  CS2R R20, SRZ ;  /* 0x0000000000147805 */ /* 0x000fc4000001ff00 */
[----:B------:R-:W-:Y:S02]  /*0100*/  CS2R R22, SRZ ;  /* 0x0000000000167805 */ /* 0x000fe4000001ff00 */
[----:B------:R-:W-:Y:S02]  /*0110*/  CS2R R32, SRZ ;  /* 0x0000000000207805 */ /* 0x000fe4000001ff00 */
[----:B------:R-:W-:Y:S02]  /*0120*/  CS2R R34, SRZ ;  /* 0x0000000000227805 */ /* 0x000fe4000001ff00 */
[----:B------:R-:W-:Y:S01]  /*0130*/  CS2R R36, SRZ ;  /* 0x0000000000247805 */ /* 0x000fe2000001ff00 */
[----:B-1----:R-:W-:Y:S01]  /*0140*/  UISETP.GE.AND UP0, UPT, UR5, 0x8, UPT ;  /* 0x000000080500788c */ /* 0x002fe2000bf06270 */
        /* <DEDUP_REMOVED lines=17> */
[----:B------:R-:W-:Y:S01]  /*0260*/  MOV R73, RZ ;  /* 0x000000ff00497202 */ /* 0x000fe20000000f00 */
[----:B0-----:R-:W-:Y:S01]  /*0270*/  IMAD R24, R77, UR4, R72 ;  /* 0x000000044d187c24 */ /* 0x001fe2000f8e0248 */
[----:B------:R-:W0:Y:S01]  /*0280*/  LDCU.64 UR6, c[0x0][0x358] ;  /* 0x00006b00ff0677ac */ /* 0x000e220008000a00 */
[----:B------:R-:W-:Y:S05]  /*0290*/  BRA.U !UP0, `(.L_x_0) ;  /* 0x0000000908247547 */ /* 0x000fea000b800000 */
[----:B------:R-:W1:Y:S01]  /*02a0*/  S2R R75, SR_CTAID.Y ;  /* 0x00000000004b7919 */ /* 0x000e620000002600 */
[----:B------:R-:W-:Y:S01]  /*02b0*/  SHF.R.U32.HI R0, RZ, 0x1, R24 ;  /* 0x00000001ff007819 */ /* 0x000fe20000011618 */
[----:B------:R-:W-:Y:S01]  /*02c0*/  USHF.R.S32.HI UR4, URZ, 0x1f, UR5 ;  /* 0x0000001fff047899 */ /* 0x000fe20008011405 */
[----:B------:R-:W-:Y:S02]  /*02d0*/  SHF.L.U32 R24, R24, 0x2, RZ ;  /* 0x0000000218187819 */ /* 0x000fe400000006ff */
[----:B------:R-:W-:Y:S01]  /*02e0*/  MOV R74, RZ ;  /* 0x000000ff004a7202 */ /* 0x000fe20000000f00 */
[----:B------:R-:W-:Y:S01]  /*02f0*/  ULEA.HI UR4, UR4, UR5, URZ, 0x3 ;  /* 0x0000000504047291 */ /* 0x000fe2000f8f18ff */
[----:B------:R-:W-:-:S03]  /*0300*/  LOP3.LUT R24, R24, 0x4, RZ, 0xc0, !PT ;  /* 0x0000000418187812 */ /* 0x000fc600078ec0ff */
[----:B------:R-:W-:Y:S01]  /*0310*/  USHF.R.S32.HI UR4, URZ, 0x3, UR4 ;  /* 0x00000003ff047899 */ /* 0x000fe20008011404 */
[----:B-1----:R-:W-:Y:S02]  /*0320*/  LEA R75, R75, R0, 0x7 ;  /* 0x000000004b4b7211 */ /* 0x002fe400078e38ff */
[----:B------:R-:W-:-:S03]  /*0330*/  MOV R0, RZ ;  /* 0x000000ff00007202 */ /* 0x000fc60000000f00 */
[----:B------:R-:W-:-:S07]  /*0340*/  IMAD R75, R75, UR5, R24 ;  /* 0x000000054b4b7c24 */ /* 0x000fce000f8e0218 */
.L_x_2:
[----:B------:R-:W1:Y:S01]  /*0350*/  S2R R72, SR_TID.X ;  /* 0x0000000000487919 */ /* 0x000e620000002100 */
[----:B------:R-:W1:Y:S01]  /*0360*/  LDCU UR5, c[0x0][0x360] ;  /* 0x00006c00ff0577ac */ /* 0x000e620008000800 */
[----:B------:R-:W2:Y:S01]  /*0370*/  LDC.64 R24, c[0x0][0x380] ;  /* 0x0000e000ff187b82 */ /* 0x000ea20000000a00 */
[----:B------:R-:W-:Y:S01]  /*0380*/  LEA R27, R74, R75, 0x3 ;  /* 0x0000004b4a1b7211 */ /* 0x000fe200078e18ff */
[----:B------:R-:W3:Y:S06]  /*0390*/  S2R R31, SR_CTAID.X ;  /* 0x00000000001f7919 */ /* 0x000eec0000002500 */
[----:B------:R-:W4:Y:S01]  /*03a0*/  LDC.64 R28, c[0x0][0x388] ;  /* 0x0000e200ff1c7b82 */ /* 0x000f220000000a00 */
[----:B--2---:R-:W-:-:S04]  /*03b0*/  IMAD.WIDE R24, R27, 0x4, R24 ;  /* 0x000000041b187825 */ /* 0x004fc800078e0218 */
[----:B-1----:R-:W-:Y:S01]  /*03c0*/  IMAD R78, R77, UR5, R72 ;  /* 0x000000054d4e7c24 */ /* 0x002fe2000f8e0248 */
[----:B------:R-:W1:Y:S04]  /*03d0*/  LDCU UR5, c[0x0][0x39c] ;  /* 0x00007380ff0577ac */ /* 0x000e680008000800 */
[----:B------:R-:W-:Y:S02]  /*03e0*/  SHF.L.U32 R26, R78, 0x2, RZ ;  /* 0x000000024e1a7819 */ /* 0x000fe400000006ff */
[----:B------:R-:W-:Y:S02]  /*03f0*/  SHF.R.U32.HI R77, RZ, 0x5, R78 ;  /* 0x00000005ff4d7819 */ /* 0x000fe4000001164e */
[----:B------:R-:W-:-:S04]  /*0400*/  LOP3.LUT R26, R26, 0x7c, RZ, 0xc0, !PT ;  /* 0x0000007c1a1a7812 */ /* 0x000fc800078ec0ff */
[----:B---3--:R-:W-:Y:S02]  /*0410*/  LEA R31, R31, R26, 0x7 ;  /* 0x0000001a1f1f7211 */ /* 0x008fe400078e38ff */
[----:B------:R-:W-:-:S05]  /*0420*/  LEA R26, R74, R77, 0x3 ;  /* 0x0000004d4a1a7211 */ /* 0x000fca00078e18ff */
[----:B-1----:R-:W-:Y:S02]  /*0430*/  IMAD R31, R26, UR5, R31 ;  /* 0x000000051a1f7c24 */ /* 0x002fe4000f8e021f */
[----:B0-----:R-:W2:Y:S02]  /*0440*/  LDG.E.128 R24, desc[UR6][R24.64] ;  /* 0x0000000618187981 */ /* 0x001ea4000c1e1d00 */
[----:B----4-:R-:W-:-:S06]  /*0450*/  IMAD.WIDE R28, R31, 0x4, R28 ;  /* 0x000000041f1c7825 */ /* 0x010fcc00078e021c */
[----:B------:R-:W3:Y:S01]  /*0460*/  LDG.E.128 R28, desc[UR6][R28.64] ;  /* 0x000000061c1c7981 */ /* 0x000ee2000c1e1d00 */
[----:B------:R-:W0:Y:S01]  /*0470*/  S2R R80, SR_CgaCtaId ;  /* 0x0000000000507919 */ /* 0x000e220000008800 */
[----:B------:R-:W-:-:S04]  /*0480*/  MOV R79, 0x400 ;  /* 0x00000400004f7802 */ /* 0x000fc80000000f00 */
[----:B------:R-:W-:Y:S02]  /*0490*/  IADD3 R76, PT, PT, R79, 0x1000, RZ ;  /* 0x000010004f4c7810 */ /* 0x000fe40007ffe0ff */
[----:B------:R-:W-:-:S04]  /*04a0*/  SHF.L.U32 R78, R78, 0x4, RZ ;  /* 0x000000044e4e7819 */ /* 0x000fc800000006ff */
[C---:B------:R-:W-:Y:S02]  /*04b0*/  LOP3.LUT R81, R78.reuse, 0x10, RZ, 0xc0, !PT ;  /* 0x000000104e517812 */ /* 0x040fe400078ec0ff */
[----:B------:R-:W-:Y:S02]  /*04c0*/  LOP3.LUT R83, R78, 0x1f0, RZ, 0xc0, !PT ;  /* 0x000001f04e537812 */ /* 0x000fe400078ec0ff */
[C---:B0-----:R-:W-:Y:S02]  /*04d0*/  LEA R76, R80.reuse, R76, 0x18 ;  /* 0x0000004c504c7211 */ /* 0x041fe400078ec0ff */
[----:B------:R-:W-:Y:S02]  /*04e0*/  LEA R79, R80, R79, 0x18 ;  /* 0x0000004f504f7211 */ /* 0x000fe400078ec0ff */
[----:B------:R-:W-:Y:S02]  /*04f0*/  LOP3.LUT R80, R78, 0xffffffe0, RZ, 0xc0, !PT ;  /* 0xffffffe04e507812 */ /* 0x000fe400078ec0ff */
[----:B------:R-:W-:-:S02]  /*0500*/  LEA R82, R77, R76, 0x9 ;  /* 0x0000004c4d527211 */ /* 0x000fc400078e48ff */
[----:B------:R-:W-:Y:S02]  /*0510*/  IADD3 R80, PT, PT, R81, R79, R80 ;  /* 0x0000004f51507210 */ /* 0x000fe40007ffe050 */
[----:B------:R-:W-:Y:S01]  /*0520*/  IADD3 R82, PT, PT, R82, R83, RZ ;  /* 0x0000005352527210 */ /* 0x000fe20007ffe0ff */
[----:B------:R-:W0:Y:S01]  /*0530*/  S2R R77, SR_TID.Y ;  /* 0x00000000004d7919 */ /* 0x000e220000002200 */
[----:B------:R-:W-:Y:S01]  /*0540*/  LOP3.LUT R78, R78, 0xfffffd80, RZ, 0xc0, !PT ;  /* 0xfffffd804e4e7812 */ /* 0x000fe200078ec0ff */
[----:B------:R-:W-:-:S03]  /*0550*/  UMOV UR5, 0x80 ;  /* 0x0000008000057882 */ /* 0x000fc60000000000 */
[----:B------:R-:W-:Y:S01]  /*0560*/  IADD3 R78, PT, PT, R78, 0x200, R79 ;  /* 0x000002004e4e7810 */ /* 0x000fe20007ffe04f */
[----:B--2---:R1:W-:Y:S04]  /*0570*/  STS.128 [R80], R24 ;  /* 0x0000001850007388 */ /* 0x0043e80000000c00 */
[----:B---3--:R1:W-:Y:S01]  /*0580*/  STS.128 [R82], R28 ;  /* 0x0000001c52007388 */ /* 0x0083e20000000c00 */
[----:B0-----:R-:W-:Y:S06]  /*0590*/  BAR.SYNC.DEFER_BLOCKING 0x0 ;  /* 0x0000000000007b1d */ /* 0x001fec0000010000 */
.L_x_1:
[----:B------:R-:W0:Y:S01]  /*05a0*/  LDCU UR8, c[0x0][0x360] ;  /* 0x00006c00ff0877ac */ /* 0x000e220008000800 */
[----:B-1----:R-:W-:Y:S04]  /*05b0*/  LDS R80, [R78+-0x200] ;  /* 0xfffe00004e507984 */ /* 0x002fe80000000800 */
[----:B------:R-:W-:Y:S04]  /*05c0*/  LDS R81, [R78+-0x1e0] ;  /* 0xfffe20004e517984 */ /* 0x000fe80000000800 */
[----:B------:R-:W-:Y:S04]  /*05d0*/  LDS R82, [R78+-0x1c0] ;  /* 0xfffe40004e527984 */ /* 0x000fe80000000800 */
[----:B------:R-:W-:Y:S04]  /*05e0*/  LDS R84, [R78+-0x1a0] ;  /* 0xfffe60004e547984 */ /* 0x000fe80000000800 */
[----:B------:R-:W-:Y:S01]  /*05f0*/  LDS R83, [R78] ;  /* 0x000000004e537984 */ /* 0x000fe20000000800 */
[----:B0-----:R-:W-:-:S03]  /*0600*/  IMAD R24, R77, UR8, R72 ;  /* 0x000000084d187c24 */ /* 0x001fc6000f8e0248 */
[----:B------:R-:W-:Y:S02]  /*0610*/  LDS R85, [R78+0x20] ;  /* 0x000020004e557984 */ /* 0x000fe40000000800 */
[C---:B------:R-:W-:Y:S02]  /*0620*/  SHF.L.U32 R25, R24.reuse, 0x3, RZ ;  /* 0x0000000318197819 */ /* 0x040fe400000006ff */
[----:B------:R-:W-:Y:S01]  /*0630*/  SHF.L.U32 R24, R24, 0x4, RZ ;  /* 0x0000000418187819 */ /* 0x000fe200000006ff */
[----:B------:R-:W-:Y:S01]  /*0640*/  LDS R87, [R78+0x40] ;  /* 0x000040004e577984 */ /* 0x000fe20000000800 */
[----:B------:R-:W-:-:S03]  /*0650*/  LOP3.LUT R25, R25, 0x100, RZ, 0xc0, !PT ;  /* 0x0000010019197812 */ /* 0x000fc600078ec0ff */
[----:B------:R0:W-:Y:S01]  /*0660*/  LDS R89, [R78+0x60] ;  /* 0x000060004e597984 */ /* 0x0001e20000000800 */
[----:B------:R-:W-:-:S04]  /*0670*/  LOP3.LUT R25, R25, 0x70, R24, 0xf8, !PT ;  /* 0x0000007019197812 */ /* 0x000fc800078ef818 */
[----:B------:R-:W-:Y:S01]  /*0680*/  IADD3 R79, PT, PT, R76, UR5, R25 ;  /* 0x000000054c4f7c10 */ /* 0x000fe2000fffe019 */
[----:B------:R-:W-:Y:S01]  /*0690*/  UIADD3 UR5, UPT, UPT, UR5, 0x200, URZ ;  /* 0x0000020005057890 */ /* 0x000fe2000fffe0ff */
[----:B0-----:R-:W-:-:S03]  /*06a0*/  IADD3 R78, PT, PT, R78, 0x4, RZ ;  /* 0x000000044e4e7810 */ /* 0x001fc60007ffe0ff */
[----:B------:R-:W0:Y:S01]  /*06b0*/  LDS.128 R24, [R79+-0x80] ;  /* 0xffff80004f187984 */ /* 0x000e220000000c00 */
[----:B------:R-:W-:-:S03]  /*06c0*/  UISETP.NE.AND UP0, UPT, UR5, 0x1080, UPT ;  /* 0x000010800500788c */ /* 0x000fc6000bf05270 */
[----:B------:R-:W1:Y:S01]  /*06d0*/  LDS.128 R28, [R79] ;  /* 0x000000004f1c7984 */ /* 0x000e620000000c00 */
[----:B0-----:R-:W-:Y:S01]  /*06e0*/  FFMA R73, R80, R24, R73 ;  /* 0x0000001850497223 */ /* 0x001fe20000000049 */
[C---:B------:R-:W-:Y:S01]  /*06f0*/  FFMA R65, R24.reuse, R81, R65 ;  /* 0x0000005118417223 */ /* 0x040fe20000000041 */
[C---:B------:R-:W-:Y:S01]  /*0700*/  FFMA R57, R24.reuse, R82, R57 ;  /* 0x0000005218397223 */ /* 0x040fe20000000039 */
[C---:B------:R-:W-:Y:S01]  /*0710*/  FFMA R49, R24.reuse, R84, R49 ;  /* 0x0000005418317223 */ /* 0x040fe20000000031 */
[C---:B------:R-:W-:Y:S01]  /*0720*/  FFMA R41, R24.reuse, R83, R41 ;  /* 0x0000005318297223 */ /* 0x040fe20000000029 */
[C---:B------:R-:W-:Y:S01]  /*0730*/  FFMA R33, R24.reuse, R85, R33 ;  /* 0x0000005518217223 */ /* 0x040fe20000000021 */
[C---:B------:R-:W-:Y:S01]  /*0740*/  FFMA R17, R24.reuse, R87, R17 ;  /* 0x0000005718117223 */ /* 0x040fe20000000011 */
[----:B------:R-:W-:Y:S01]  /*0750*/  FFMA R9, R24, R89, R9 ;  /* 0x0000005918097223 */ /* 0x000fe20000000009 */
[-C--:B------:R-:W-:Y:S01]  /*0760*/  FFMA R70, R80, R25.reuse, R70 ;  /* 0x0000001950467223 */ /* 0x080fe20000000046 */
[-C--:B------:R-:W-:Y:S01]  /*0770*/  FFMA R62, R81, R25.reuse, R62 ;  /* 0x00000019513e7223 */ /* 0x080fe2000000003e */
[-C--:B------:R-:W-:Y:S01]  /*0780*/  FFMA R54, R82, R25.reuse, R54 ;  /* 0x0000001952367223 */ /* 0x080fe20000000036 */
[-C--:B------:R-:W-:Y:S01]  /*0790*/  FFMA R46, R84, R25.reuse, R46 ;  /* 0x00000019542e7223 */ /* 0x080fe2000000002e */
[-C--:B------:R-:W-:Y:S01]  /*07a0*/  FFMA R38, R83, R25.reuse, R38 ;  /* 0x0000001953267223 */ /* 0x080fe20000000026 */
[-C--:B------:R-:W-:Y:S01]  /*07b0*/  FFMA R22, R85, R25.reuse, R22 ;  /* 0x0000001955167223 */ /* 0x080fe20000000016 */
[-C--:B------:R-:W-:Y:S01]  /*07c0*/  FFMA R14, R87, R25.reuse, R14 ;  /* 0x00000019570e7223 */ /* 0x080fe2000000000e */
        /* <DEDUP_REMOVED lines=17> */
[C---:B-1----:R-:W-:Y:S01]  /*08e0*/  FFMA R69, R80.reuse, R28, R69 ;  /* 0x0000001c50457223 */ /* 0x042fe20000000045 */
[C---:B------:R-:W-:Y:S01]  /*08f0*/  FFMA R66, R80.reuse, R29, R66 ;  /* 0x0000001d50427223 */ /* 0x040fe20000000042 */
[C---:B------:R-:W-:Y:S01]  /*0900*/  FFMA R67, R80.reuse, R30, R67 ;  /* 0x0000001e50437223 */ /* 0x040fe20000000043 */
[----:B------:R-:W-:Y:S01]  /*0910*/  FFMA R64, R80, R31, R64 ;  /* 0x0000001f50407223 */ /* 0x000fe20000000040 */
[C---:B------:R-:W-:Y:S01]  /*0920*/  FFMA R61, R81.reuse, R28, R61 ;  /* 0x0000001c513d7223 */ /* 0x040fe2000000003d */
        /* <DEDUP_REMOVED lines=9> */
[CC--:B------:R-:W-:Y:S01]  /*09c0*/  FFMA R43, R84.reuse, R30.reuse, R43 ;  /* 0x0000001e542b7223 */ /* 0x0c0fe2000000002b */
        /* <DEDUP_REMOVED lines=13> */
[----:B------:R-:W-:Y:S01]  /*0aa0*/  FFMA R5, R28, R89, R5 ;  /* 0x000000591c057223 */ /* 0x000fe20000000005 */
[C---:B------:R-:W-:Y:S01]  /*0ab0*/  FFMA R2, R89.reuse, R29, R2 ;  /* 0x0000001d59027223 */ /* 0x040fe20000000002 */
[C---:B------:R-:W-:Y:S01]  /*0ac0*/  FFMA R3, R89.reuse, R30, R3 ;  /* 0x0000001e59037223 */ /* 0x040fe20000000003 */
[----:B------:R-:W-:Y:S01]  /*0ad0*/  FFMA R0, R89, R31, R0 ;  /* 0x0000001f59007223 */ /* 0x000fe20000000000 */
[----:B------:R-:W-:Y:S06]  /*0ae0*/  BRA.U UP0, `(.L_x_1) ;  /* 0xfffffff900ac7547 */ /* 0x000fec000b83ffff */
[----:B------:R-:W-:Y:S01]  /*0af0*/  IADD3 R74, PT, PT, R74, 0x1, RZ ;  /* 0x000000014a4a7810 */ /* 0x000fe20007ffe0ff */
[----:B------:R-:W-:Y:S03]  /*0b00*/  BAR.SYNC.DEFER_BLOCKING 0x0 ;  /* 0x0000000000007b1d */ /* 0x000fe60000010000 */
[----:B------:R-:W-:-:S13]  /*0b10*/  ISETP.NE.AND P0, PT, R74, UR4, PT ;  /* 0x000000044a007c0c */ /* 0x000fda000bf05270 */
[----:B------:R-:W-:Y:S05]  /*0b20*/  @P0 BRA `(.L_x_2) ;  /* 0xfffffff800080947 */ /* 0x000fea000383ffff */
.L_x_0:
[----:B------:R-:W1:Y:S01]  /*0b30*/  S2R R30, SR_CTAID.Y ;  /* 0x00000000001e7919 */ /* 0x000e620000002600 */
[----:B------:R-:W2:Y:S01]  /*0b40*/  LDCU UR4, c[0x0][0x360] ;  /* 0x00006c00ff0477ac */ /* 0x000ea20008000800 */
[----:B------:R-:W3:Y:S01]  /*0b50*/  LDC R75, c[0x0][0x39c] ;  /* 0x0000e700ff4b7b82 */ /* 0x000ee20000000800 */
[----:B------:R-:W4:Y:S07]  /*0b60*/  S2R R29, SR_CTAID.X ;  /* 0x00000000001d7919 */ /* 0x000f2e0000002500 */
[----:B------:R-:W5:Y:S01]  /*0b70*/  LDC.64 R24, c[0x0][0x390] ;  /* 0x0000e400ff187b82 */ /* 0x000f620000000a00 */
[----:B--2---:R-:W-:-:S05]  /*0b80*/  IMAD R72, R77, UR4, R72 ;  /* 0x000000044d487c24 */ /* 0x004fca000f8e0248 */
[----:B------:R-:W-:Y:S02]  /*0b90*/  SHF.R.U32.HI R26, RZ, 0x1, R72 ;  /* 0x00000001ff1a7819 */ /* 0x000fe40000011648 */
[----:B------:R-:W-:Y:S02]  /*0ba0*/  SHF.L.U32 R28, R72, 0x2, RZ ;  /* 0x00000002481c7819 */ /* 0x000fe400000006ff */
[C---:B------:R-:W-:Y:S02]  /*0bb0*/  LOP3.LUT R27, R26.reuse, 0x7fffffe0, RZ, 0xc0, !PT ;  /* 0x7fffffe01a1b7812 */ /* 0x040fe400078ec0ff */
[----:B------:R-:W-:Y:S02]  /*0bc0*/  LOP3.LUT R26, R26, 0xc, RZ, 0xc0, !PT ;  /* 0x0000000c1a1a7812 */ /* 0x000fe400078ec0ff */
[----:B-1----:R-:W-:Y:S02]  /*0bd0*/  LEA R27, R30, R27, 0x7 ;  /* 0x0000001b1e1b7211 */ /* 0x002fe400078e38ff */
[----:B------:R-:W-:-:S02]  /*0be0*/  LOP3.LUT R28, R28, 0x1c, RZ, 0xc0, !PT ;  /* 0x0000001c1c1c7812 */ /* 0x000fc400078ec0ff */
[----:B------:R-:W-:Y:S02]  /*0bf0*/  SHF.L.U32 R72, R72, 0x1, RZ ;  /* 0x0000000148487819 */ /* 0x000fe400000006ff */
[----:B------:R-:W-:Y:S02]  /*0c00*/  IADD3 R26, PT, PT, R26, R27, RZ ;  /* 0x0000001b1a1a7210 */ /* 0x000fe40007ffe0ff */
[----:B----4-:R-:W-:Y:S02]  /*0c10*/  LEA R27, R29, R28, 0x7 ;  /* 0x0000001c1d1b7211 */ /* 0x010fe400078e38ff */
[----:B------:R-:W-:Y:S01]  /*0c20*/  LOP3.LUT R72, R72, 0x40, RZ, 0xc0, !PT ;  /* 0x0000004048487812 */ /* 0x000fe200078ec0ff */
[----:B---3--:R-:W-:-:S03]  /*0c30*/  IMAD R26, R26, R75, RZ ;  /* 0x0000004b1a1a7224 */ /* 0x008fc600078e02ff */
[----:B------:R-:W-:Y:S02]  /*0c40*/  IADD3 R72, PT, PT, R72, R27, RZ ;  /* 0x0000001b48487210 */ /* 0x000fe40007ffe0ff */
[-C--:B------:R-:W-:Y:S02]  /*0c50*/  LEA R28, R75, R26.reuse, 0x1 ;  /* 0x0000001a4b1c7211 */ /* 0x080fe400078e08ff */
[----:B------:R-:W-:Y:S02]  /*0c60*/  IADD3 R27, PT, PT, R72, R26, RZ ;  /* 0x0000001a481b7210 */ /* 0x000fe40007ffe0ff */
[----:B------:R-:W-:-:S03]  /*0c70*/  IADD3 R28, PT, PT, R28, R75, RZ ;  /* 0x0000004b1c1c7210 */ /* 0x000fc60007ffe0ff */
[----:B-----5:R-:W-:-:S04]  /*0c80*/  IMAD.WIDE R26, R27, 0x4, R24 ;  /* 0x000000041b1a7825 */ /* 0x020fc800078e0218 */
[C---:B------:R-:W-:Y:S01]  /*0c90*/  IMAD R31, R75.reuse, 0xd, R28 ;  /* 0x0000000d4b1f7824 */ /* 0x040fe200078e021c */
[----:B0-----:R0:W-:Y:S01]  /*0ca0*/  STG.E desc[UR6][R26.64], R73 ;  /* 0x000000491a007986 */ /* 0x0011e2000c101906 */
[----:B------:R-:W-:-:S03]  /*0cb0*/  IMAD.WIDE R28, R75, 0x4, R26 ;  /* 0x000000044b1c7825 */ /* 0x000fc600078e021a */
[----:B------:R-:W-:Y:S01]  /*0cc0*/  IADD3 R77, PT, PT, R72, R31, RZ ;  /* 0x0000001f484d7210 */ /* 0x000fe20007ffe0ff */
[----:B------:R-:W-:Y:S01]  /*0cd0*/  STG.E desc[UR6][R26.64+0x4], R70 ;  /* 0x000004461a007986 */ /* 0x000fe2000c101906 */
[----:B------:R-:W-:-:S03]  /*0ce0*/  IMAD.WIDE R30, R75, 0x4, R28 ;  /* 0x000000044b1e7825 */ /* 0x000fc600078e021c */
[----:B------:R-:W-:Y:S01]  /*0cf0*/  STG.E desc[UR6][R26.64+0x8], R71 ;  /* 0x000008471a007986 */ /* 0x000fe2000c101906 */
[----:B------:R-:W-:-:S03]  /*0d00*/  IMAD.WIDE R24, R77, 0x4, R24 ;  /* 0x000000044d187825 */ /* 0x000fc600078e0218 */
[----:B------:R-:W-:Y:S01]  /*0d10*/  STG.E desc[UR6][R26.64+0xc], R68 ;  /* 0x00000c441a007986 */ /* 0x000fe2000c101906 */
[----:B0-----:R-:W-:-:S03]  /*0d20*/  IMAD.WIDE R72, R75, 0x4, R30 ;  /* 0x000000044b487825 */ /* 0x001fc600078e021e */
[----:B------:R-:W-:Y:S04]  /*0d30*/  STG.E desc[UR6][R28.64], R65 ;  /* 0x000000411c007986 */ /* 0x000fe8000c101906 */
        /* <DEDUP_REMOVED lines=8> */
[----:B------:R0:W-:Y:S04]  /*0dc0*/  STG.E desc[UR6][R72.64+0x8], R47 ;  /* 0x0000082f48007986 */ /* 0x0001e8000c101906 */
[----:B------:R-:W-:Y:S04]  /*0dd0*/  STG.E desc[UR6][R72.64], R49 ;  /* 0x0000003148007986 */ /* 0x000fe8000c101906 */
[----:B------:R-:W-:Y:S01]  /*0de0*/  STG.E desc[UR6][R72.64+0xc], R44 ;  /* 0x00000c2c48007986 */ /* 0x000fe2000c101906 */
[----:B0-----:R-:W-:-:S03]  /*0df0*/  IMAD.WIDE R46, R75, 0x4, R24 ;  /* 0x000000044b2e7825 */ /* 0x001fc600078e0218 */
        /* <DEDUP_REMOVED lines=8> */
[----:B------:R0:W-:Y:S04]  /*0e80*/  STG.E desc[UR6][R28.64+0x8c], R56 ;  /* 0x00008c381c007986 */ /* 0x0001e8000c101906 */
[----:B------:R-:W-:Y:S04]  /*0e90*/  STG.E desc[UR6][R30.64+0x80], R53 ;  /* 0x000080351e007986 */ /* 0x000fe8000c101906 */
[----:B------:R-:W-:Y:S04]  /*0ea0*/  STG.E desc[UR6][R30.64+0x84], R50 ;  /* 0x000084321e007986 */ /* 0x000fe8000c101906 */
        /* <DEDUP_REMOVED lines=38> */
[----:B------:R-:W-:Y:S01]  /*1110*/  STG.E desc[UR6][R28.64+0x8c], R0 ;  /* 0x00008c001c007986 */ /* 0x000fe2000c101906 */
[----:B------:R-:W-:Y:S05]  /*1120*/  EXIT ;  /* 0x000000000000794d */ /* 0x000fea0003800000 */
.L_x_3:
[----:B------:R-:W-:-:S00]  /*1130*/  BRA `(.L_x_3) ;  /* 0xfffffffc00fc7947 */ /* 0x000fc0000383ffff */
[----:B------:R-:W-:-:S00]  /*1140*/  NOP ;  /* 0x0000000000007918 */ /* 0x000fc00000000000 */
        /* <DEDUP_REMOVED lines=11> */
.L_x_4:


//--------------------- .nv.shared._Z6matmulPfS_S_iii --------------------------
	.section	.nv.shared._Z6matmulPfS_S_iii,"aw",@nobits
	.sectionflags	@""
	.align	4
.nv.shared._Z6matmulPfS_S_iii:
	.zero		9216


//--------------------- .nv.shared.reserved.0     --------------------------
	.section	.nv.shared.reserved.0,"aw",@nobits
	.weak		__nv_reservedSMEM_offset_0_alias
	.size		__nv_reservedSMEM_offset_0_alias, 0, 64
	.other		__nv_reservedSMEM_offset_0_alias,@"STO_CUDA_RESERVED_SHARED STV_DEFAULT"
__nv_reservedSMEM_offset_0_alias:
	.zero		0
	.zero		64


//--------------------- .nv.constant0._Z6matmulPfS_S_iii --------------------------
	.section	.nv.constant0._Z6matmulPfS_S_iii,"a",@progbits
	.sectionflags	@""
	.align	4
.nv.constant0._Z6matmulPfS_S_iii:
	.zero		932


//--------------------- SYMBOLS --------------------------

	.type		.nv.reservedSmem.offset0,@object
	.size		.nv.reservedSmem.offset0,0x4
	.type		.nv.reservedSmem.cap,@object
	.size		.nv.reservedSmem.cap,0x4
